//
// Generated by NVIDIA NVVM Compiler
//
// Compiler Build ID: CL-36424714
// Cuda compilation tools, release 13.0, V13.0.88
// Based on NVVM 20.0.0
//

.version 9.0
.target sm_100
.address_size 64

	// .globl	_Z8count_upv

.visible .entry _Z8count_upv()
{


	ret;

}


// ===== COMPILED SASS (sm_100) =====

	.target	sm_100

	.elftype	@"ET_EXEC"


//--------------------- .note.nv.tkinfo           --------------------------
	.section	.note.nv.tkinfo,"",@"SHT_NOTE"
	.sectionflags	@"SHF_NOTE_NV_TKINFO"
	.tkinfo
        /*0018*/ 	.word	0x00000002
        /*0030*/ 	.string	""
        /*0030*/ 	.string	"ptxas"
        /*0030*/ 	.string	"Cuda compilation tools, release 13.0, V13.0.88"
        /*0030*/ 	.string	"Build cuda_13.0.r13.0/compiler.36424714_0"
        /*0030*/ 	.string	"-arch sm_100 -m 64 "



//--------------------- .note.nv.cuinfo           --------------------------
	.section	.note.nv.cuinfo,"",@"SHT_NOTE"
	.sectionflags	@"SHF_NOTE_NV_CUINFO"
        /*0018*/ 	.short	0x0002
        /*001a*/ 	.short	0x0064
        /*001c*/ 	.short	0x0082
	.zero		2


//--------------------- .nv.info                  --------------------------
	.section	.nv.info,"",@"SHT_CUDA_INFO"
	.align	4


	//----- nvinfo : EIATTR_REGCOUNT
	.align		4
        /*0000*/ 	.byte	0x04, 0x2f
        /*0002*/ 	.short	(.L_1 - .L_0)
	.align		4
.L_0:
        /*0004*/ 	.word	index@(_Z8count_upv)
        /*0008*/ 	.word	0x00000004


	//----- nvinfo : EIATTR_FRAME_SIZE
	.align		4
.L_1:
        /*000c*/ 	.byte	0x04, 0x11
        /*000e*/ 	.short	(.L_3 - .L_2)
	.align		4
.L_2:
        /*0010*/ 	.word	index@(_Z8count_upv)
        /*0014*/ 	.word	0x00000000


	//----- nvinfo : EIATTR_MIN_STACK_SIZE
	.align		4
.L_3:
        /*0018*/ 	.byte	0x04, 0x12
        /*001a*/ 	.short	(.L_5 - .L_4)
	.align		4
.L_4:
        /*001c*/ 	.word	index@(_Z8count_upv)
        /*0020*/ 	.word	0x00000000
.L_5:


//--------------------- .nv.compat                --------------------------
	.section	.nv.compat,"",@"SHT_CUDA_COMPAT_INFO"
	.align	4
        /*0000*/ 	.byte	0x02, 0x09, 0x00, 0x00, 0x02, 0x02, 0x01, 0x00, 0x02, 0x05, 0x05, 0x00, 0x03, 0x07, 0x01, 0x01
        /*0010*/ 	.byte	0x02, 0x03, 0x00, 0x00, 0x02, 0x06, 0x01, 0x00, 0x04, 0x0b, 0x08, 0x00, 0x09, 0x00, 0x00, 0x00
        /*0020*/ 	.byte	0x00, 0x00, 0x00, 0x00


//--------------------- .nv.info._Z8count_upv     --------------------------
	.section	.nv.info._Z8count_upv,"",@"SHT_CUDA_INFO"
	.sectionflags	@""
	.align	4


	//----- nvinfo : EIATTR_CUDA_API_VERSION
	.align		4
        /*0000*/ 	.byte	0x04, 0x37
        /*0002*/ 	.short	(.L_7 - .L_6)
.L_6:
        /*0004*/ 	.word	0x00000082


	//----- nvinfo : EIATTR_SPARSE_MMA_MASK
	.align		4
.L_7:
        /*0008*/ 	.byte	0x03, 0x50
        /*000a*/ 	.short	0x0000


	//----- nvinfo : EIATTR_MAXREG_COUNT
	.align		4
        /*000c*/ 	.byte	0x03, 0x1b
        /*000e*/ 	.short	0x00ff


	//----- nvinfo : EIATTR_MERCURY_ISA_VERSION
	.align		4
        /*0010*/ 	.byte	0x03, 0x5f
        /*0012*/ 	.short	0x0101


	//----- nvinfo : EIATTR_VRC_CTA_INIT_COUNT
	.align		4
        /*0014*/ 	.byte	0x02, 0x4a
	.zero		1
	.zero		1


	//----- nvinfo : EIATTR_EXIT_INSTR_OFFSETS
	.align		4
        /*0018*/ 	.byte	0x04, 0x1c
        /*001a*/ 	.short	(.L_9 - .L_8)


	//   ....[0]....
.L_8:
        /*001c*/ 	.word	0x00000010


	//----- nvinfo : EIATTR_SW_WAR
	.align		4
.L_9:
        /*0020*/ 	.byte	0x04, 0x36
        /*0022*/ 	.short	(.L_11 - .L_10)
.L_10:
        /*0024*/ 	.word	0x00000008
.L_11:


//--------------------- .nv.callgraph             --------------------------
	.section	.nv.callgraph,"",@"SHT_CUDA_CALLGRAPH"
	.align	4
	.sectionentsize	8
	.align		4
        /*0000*/ 	.word	0x00000000
	.align		4
        /*0004*/ 	.word	0xffffffff
	.align		4
        /*0008*/ 	.word	0x00000000
	.align		4
        /*000c*/ 	.word	0xfffffffe
	.align		4
        /*0010*/ 	.word	0x00000000
	.align		4
        /*0014*/ 	.word	0xfffffffd
	.align		4
        /*0018*/ 	.word	0x00000000
	.align		4
        /*001c*/ 	.word	0xfffffffc


//--------------------- .text._Z8count_upv        --------------------------
	.section	.text._Z8count_upv,"ax",@progbits
	.align	128
        .global         _Z8count_upv
        .type           _Z8count_upv,@function
        .size           _Z8count_upv,(.L_x_1 - _Z8count_upv)
        .other          _Z8count_upv,@"STO_CUDA_ENTRY STV_DEFAULT"
_Z8count_upv:
.text._Z8count_upv:
[----:B------:R-:W-:Y:S01]  /*0000*/  LDC R1, c[0x0][0x37c] ;  /* 0x0000df00ff017b82 */ /* 0x000fe20000000800 */
[----:B------:R-:W-:Y:S05]  /*0010*/  EXIT ;  /* 0x000000000000794d */ /* 0x000fea0003800000 */
.L_x_0:
[----:B------:R-:W-:-:S00]  /*0020*/  BRA `(.L_x_0) ;  /* 0xfffffffc00fc7947 */ /* 0x000fc0000383ffff */
[----:B------:R-:W-:-:S00]  /*0030*/  NOP ;  /* 0x0000000000007918 */ /* 0x000fc00000000000 */
        /* <DEDUP_REMOVED lines=12> */
.L_x_1:


//--------------------- .nv.shared.reserved.0     --------------------------
	.section	.nv.shared.reserved.0,"aw",@nobits
	.weak		__nv_reservedSMEM_offset_0_alias
	.size		__nv_reservedSMEM_offset_0_alias, 0, 64
	.other		__nv_reservedSMEM_offset_0_alias,@"STO_CUDA_RESERVED_SHARED STV_DEFAULT"
__nv_reservedSMEM_offset_0_alias:
	.zero		0
	.zero		64


//--------------------- .nv.constant0._Z8count_upv --------------------------
	.section	.nv.constant0._Z8count_upv,"a",@progbits
	.sectionflags	@""
	.align	4
.nv.constant0._Z8count_upv:
	.zero		896


//--------------------- SYMBOLS --------------------------

	.type		.nv.reservedSmem.offset0,@object
	.size		.nv.reservedSmem.offset0,0x4
